//
// Generated by NVIDIA NVVM Compiler
//
// Compiler Build ID: CL-36424714
// Cuda compilation tools, release 13.0, V13.0.88
// Based on NVVM 20.0.0
//

.version 9.0
.target sm_100
.address_size 64

	// .globl	_Z12_fillUniformPfjjj
.global .align 4 .b8 __cudart_i2opi_f[24] = {65, 144, 67, 60, 153, 149, 98, 219, 192, 221, 52, 245, 209, 87, 39, 252, 41, 21, 68, 78, 110, 131, 249, 162};

.visible .entry _Z12_fillUniformPfjjj(
	.param .u64 .ptr .align 1 _Z12_fillUniformPfjjj_param_0,
	.param .u32 _Z12_fillUniformPfjjj_param_1,
	.param .u32 _Z12_fillUniformPfjjj_param_2,
	.param .u32 _Z12_fillUniformPfjjj_param_3
)
{
	.reg .pred 	%p<2>;
	.reg .b32 	%r<16>;
	.reg .b32 	%f<3>;
	.reg .b64 	%rd<5>;

	ld.param.u64 	%rd1, [_Z12_fillUniformPfjjj_param_0];
	ld.param.u32 	%r4, [_Z12_fillUniformPfjjj_param_1];
	ld.param.u32 	%r2, [_Z12_fillUniformPfjjj_param_2];
	ld.param.u32 	%r3, [_Z12_fillUniformPfjjj_param_3];
	mov.u32 	%r5, %ctaid.x;
	mov.u32 	%r6, %ntid.x;
	mov.u32 	%r7, %tid.x;
	mad.lo.s32 	%r1, %r5, %r6, %r7;
	setp.ge.u32 	%p1, %r1, %r4;
	@%p1 bra 	$L__BB0_2;
	cvta.to.global.u64 	%rd2, %rd1;
	xor.b32  	%r8, %r2, %r1;
	mul.lo.s32 	%r9, %r8, 1268890439;
	xor.b32  	%r10, %r9, %r1;
	xor.b32  	%r11, %r10, %r3;
	mul.lo.s32 	%r12, %r11, -1209283719;
	xor.b32  	%r13, %r12, %r10;
	shl.b32 	%r14, %r13, 5;
	xor.b32  	%r15, %r14, %r13;
	cvt.rn.f32.s32 	%f1, %r15;
	mul.f32 	%f2, %f1, 0f30000000;
	mul.wide.u32 	%rd3, %r1, 4;
	add.s64 	%rd4, %rd2, %rd3;
	st.global.f32 	[%rd4], %f2;
$L__BB0_2:
	ret;

}
	// .globl	_Z12fillGaussianPfjjj
.visible .entry _Z12fillGaussianPfjjj(
	.param .u64 .ptr .align 1 _Z12fillGaussianPfjjj_param_0,
	.param .u32 _Z12fillGaussianPfjjj_param_1,
	.param .u32 _Z12fillGaussianPfjjj_param_2,
	.param .u32 _Z12fillGaussianPfjjj_param_3
)
{
	.local .align 4 .b8 	__local_depot1[28];
	.reg .b64 	%SP;
	.reg .b64 	%SPL;
	.reg .pred 	%p<12>;
	.reg .b32 	%r<58>;
	.reg .b32 	%f<56>;
	.reg .b64 	%rd<25>;
	.reg .b64 	%fd<3>;

	mov.u64 	%SPL, __local_depot1;
	ld.param.u64 	%rd9, [_Z12fillGaussianPfjjj_param_0];
	ld.param.u32 	%r18, [_Z12fillGaussianPfjjj_param_1];
	ld.param.u32 	%r16, [_Z12fillGaussianPfjjj_param_2];
	ld.param.u32 	%r17, [_Z12fillGaussianPfjjj_param_3];
	add.u64 	%rd1, %SPL, 0;
	mov.u32 	%r19, %ctaid.x;
	mov.u32 	%r20, %ntid.x;
	mov.u32 	%r21, %tid.x;
	mad.lo.s32 	%r1, %r19, %r20, %r21;
	setp.ge.u32 	%p1, %r1, %r18;
	@%p1 bra 	$L__BB1_10;
	xor.b32  	%r22, %r16, %r1;
	mul.lo.s32 	%r23, %r22, 1268890439;
	xor.b32  	%r24, %r23, %r1;
	shl.b32 	%r25, %r24, 5;
	xor.b32  	%r26, %r25, %r24;
	cvt.rn.f32.u32 	%f8, %r26;
	mul.f32 	%f9, %f8, 0f2F800000;
	xor.b32  	%r27, %r26, %r17;
	mul.lo.s32 	%r28, %r27, -1209283719;
	xor.b32  	%r29, %r28, %r26;
	shl.b32 	%r30, %r29, 5;
	xor.b32  	%r31, %r30, %r29;
	cvt.rn.f32.u32 	%f10, %r31;
	mul.f32 	%f11, %f10, 0f2F800000;
	setp.lt.f32 	%p2, %f9, 0f00800000;
	mul.f32 	%f12, %f9, 0f4B000000;
	selp.f32 	%f13, %f12, %f9, %p2;
	selp.f32 	%f14, 0fC1B80000, 0f00000000, %p2;
	mov.b32 	%r32, %f13;
	add.s32 	%r33, %r32, -1059760811;
	and.b32  	%r34, %r33, -8388608;
	sub.s32 	%r35, %r32, %r34;
	mov.b32 	%f15, %r35;
	cvt.rn.f32.s32 	%f16, %r34;
	fma.rn.f32 	%f17, %f16, 0f34000000, %f14;
	add.f32 	%f18, %f15, 0fBF800000;
	fma.rn.f32 	%f19, %f18, 0fBE055027, 0f3E1039F6;
	fma.rn.f32 	%f20, %f19, %f18, 0fBDF8CDCC;
	fma.rn.f32 	%f21, %f20, %f18, 0f3E0F2955;
	fma.rn.f32 	%f22, %f21, %f18, 0fBE2AD8B9;
	fma.rn.f32 	%f23, %f22, %f18, 0f3E4CED0B;
	fma.rn.f32 	%f24, %f23, %f18, 0fBE7FFF22;
	fma.rn.f32 	%f25, %f24, %f18, 0f3EAAAA78;
	fma.rn.f32 	%f26, %f25, %f18, 0fBF000000;
	mul.f32 	%f27, %f18, %f26;
	fma.rn.f32 	%f28, %f27, %f18, %f18;
	fma.rn.f32 	%f29, %f17, 0f3F317218, %f28;
	setp.gt.u32 	%p3, %r32, 2139095039;
	fma.rn.f32 	%f30, %f13, 0f7F800000, 0f7F800000;
	selp.f32 	%f31, %f30, %f29, %p3;
	setp.eq.f32 	%p4, %f13, 0f00000000;
	mul.f32 	%f32, %f31, 0fC0000000;
	selp.f32 	%f1, 0f7F800000, %f32, %p4;
	mul.f32 	%f2, %f11, 0f40C90FDB;
	mul.f32 	%f33, %f2, 0f3F22F983;
	cvt.rni.s32.f32 	%r57, %f33;
	cvt.rn.f32.s32 	%f34, %r57;
	fma.rn.f32 	%f35, %f34, 0fBFC90FDA, %f2;
	fma.rn.f32 	%f36, %f34, 0fB3A22168, %f35;
	fma.rn.f32 	%f55, %f34, 0fA7C234C5, %f36;
	abs.f32 	%f4, %f2;
	setp.ltu.f32 	%p5, %f4, 0f47CE4780;
	@%p5 bra 	$L__BB1_9;
	setp.neu.f32 	%p6, %f4, 0f7F800000;
	@%p6 bra 	$L__BB1_4;
	mov.f32 	%f39, 0f00000000;
	mul.rn.f32 	%f55, %f2, %f39;
	mov.b32 	%r57, 0;
	bra.uni 	$L__BB1_9;
$L__BB1_4:
	mov.b32 	%r3, %f2;
	shl.b32 	%r37, %r3, 8;
	or.b32  	%r4, %r37, -2147483648;
	mov.b64 	%rd24, 0;
	mov.b32 	%r54, 0;
	mov.u64 	%rd22, __cudart_i2opi_f;
	mov.u64 	%rd23, %rd1;
$L__BB1_5:
	.pragma "nounroll";
	ld.global.nc.u32 	%r38, [%rd22];
	mad.wide.u32 	%rd13, %r38, %r4, %rd24;
	shr.u64 	%rd24, %rd13, 32;
	st.local.u32 	[%rd23], %rd13;
	add.s32 	%r54, %r54, 1;
	add.s64 	%rd23, %rd23, 4;
	add.s64 	%rd22, %rd22, 4;
	setp.ne.s32 	%p7, %r54, 6;
	@%p7 bra 	$L__BB1_5;
	shr.u32 	%r39, %r3, 23;
	st.local.u32 	[%rd1+24], %rd24;
	and.b32  	%r7, %r39, 31;
	add.s32 	%r40, %r39, -128;
	shr.u32 	%r41, %r40, 5;
	mul.wide.u32 	%rd14, %r41, 4;
	sub.s64 	%rd8, %rd1, %rd14;
	ld.local.u32 	%r55, [%rd8+24];
	ld.local.u32 	%r56, [%rd8+20];
	setp.eq.s32 	%p8, %r7, 0;
	@%p8 bra 	$L__BB1_8;
	shf.l.wrap.b32 	%r55, %r56, %r55, %r7;
	ld.local.u32 	%r42, [%rd8+16];
	shf.l.wrap.b32 	%r56, %r42, %r56, %r7;
$L__BB1_8:
	shr.u32 	%r43, %r55, 30;
	shf.l.wrap.b32 	%r44, %r56, %r55, 2;
	shl.b32 	%r45, %r56, 2;
	shr.u32 	%r46, %r44, 31;
	add.s32 	%r57, %r46, %r43;
	shr.s32 	%r47, %r44, 31;
	xor.b32  	%r48, %r47, %r44;
	xor.b32  	%r49, %r47, %r45;
	cvt.u64.u32 	%rd15, %r48;
	shl.b64 	%rd16, %rd15, 32;
	cvt.u64.u32 	%rd17, %r49;
	or.b64  	%rd18, %rd16, %rd17;
	cvt.rn.f64.s64 	%fd1, %rd18;
	mul.f64 	%fd2, %fd1, 0d3BF921FB54442D19;
	cvt.rn.f32.f64 	%f37, %fd2;
	neg.f32 	%f38, %f37;
	setp.lt.s32 	%p9, %r44, 0;
	selp.f32 	%f55, %f38, %f37, %p9;
$L__BB1_9:
	add.s32 	%r51, %r57, 1;
	mul.rn.f32 	%f40, %f55, %f55;
	and.b32  	%r52, %r57, 1;
	setp.eq.b32 	%p10, %r52, 1;
	selp.f32 	%f41, %f55, 0f3F800000, %p10;
	fma.rn.f32 	%f42, %f40, %f41, 0f00000000;
	fma.rn.f32 	%f43, %f40, 0f37CBAC00, 0fBAB607ED;
	selp.f32 	%f44, 0fB94D4153, %f43, %p10;
	selp.f32 	%f45, 0f3C0885E4, 0f3D2AAABB, %p10;
	fma.rn.f32 	%f46, %f44, %f40, %f45;
	selp.f32 	%f47, 0fBE2AAAA8, 0fBEFFFFFF, %p10;
	fma.rn.f32 	%f48, %f46, %f40, %f47;
	fma.rn.f32 	%f49, %f48, %f42, %f41;
	and.b32  	%r53, %r51, 2;
	setp.eq.s32 	%p11, %r53, 0;
	mov.f32 	%f50, 0f00000000;
	sub.f32 	%f51, %f50, %f49;
	selp.f32 	%f52, %f49, %f51, %p11;
	sqrt.rn.f32 	%f53, %f1;
	mul.f32 	%f54, %f53, %f52;
	cvta.to.global.u64 	%rd19, %rd9;
	mul.wide.u32 	%rd20, %r1, 4;
	add.s64 	%rd21, %rd19, %rd20;
	st.global.f32 	[%rd21], %f54;
$L__BB1_10:
	ret;

}


// ===== COMPILED SASS (sm_100) =====

	.target	sm_100

	.elftype	@"ET_EXEC"


//--------------------- .note.nv.tkinfo           --------------------------
	.section	.note.nv.tkinfo,"",@"SHT_NOTE"
	.sectionflags	@"SHF_NOTE_NV_TKINFO"
	.tkinfo
        /*0018*/ 	.word	0x00000002
        /*0030*/ 	.string	""
        /*0030*/ 	.string	"ptxas"
        /*0030*/ 	.string	"Cuda compilation tools, release 13.0, V13.0.88"
        /*0030*/ 	.string	"Build cuda_13.0.r13.0/compiler.36424714_0"
        /*0030*/ 	.string	"-arch sm_100 -m 64 "



//--------------------- .note.nv.cuinfo           --------------------------
	.section	.note.nv.cuinfo,"",@"SHT_NOTE"
	.sectionflags	@"SHF_NOTE_NV_CUINFO"
        /*0018*/ 	.short	0x0002
        /*001a*/ 	.short	0x0064
        /*001c*/ 	.short	0x0082
	.zero		2


//--------------------- .nv.info                  --------------------------
	.section	.nv.info,"",@"SHT_CUDA_INFO"
	.align	4


	//----- nvinfo : EIATTR_REGCOUNT
	.align		4
        /*0000*/ 	.byte	0x04, 0x2f
        /*0002*/ 	.short	(.L_2 - .L_1)
	.align		4
.L_1:
        /*0004*/ 	.word	index@(_Z12_fillUniformPfjjj)
        /*0008*/ 	.word	0x0000000a


	//----- nvinfo : EIATTR_FRAME_SIZE
	.align		4
.L_2:
        /*000c*/ 	.byte	0x04, 0x11
        /*000e*/ 	.short	(.L_4 - .L_3)
	.align		4
.L_3:
        /*0010*/ 	.word	index@(_Z12_fillUniformPfjjj)
        /*0014*/ 	.word	0x00000000


	//----- nvinfo : EIATTR_REGCOUNT
	.align		4
.L_4:
        /*0018*/ 	.byte	0x04, 0x2f
        /*001a*/ 	.short	(.L_6 - .L_5)
	.align		4
.L_5:
        /*001c*/ 	.word	index@(_Z12fillGaussianPfjjj)
        /*0020*/ 	.word	0x00000014


	//----- nvinfo : EIATTR_FRAME_SIZE
	.align		4
.L_6:
        /*0024*/ 	.byte	0x04, 0x11
        /*0026*/ 	.short	(.L_8 - .L_7)
	.align		4
.L_7:
        /*0028*/ 	.word	index@($__internal_0_$__cuda_sm20_sqrt_rn_f32_slowpath)
        /*002c*/ 	.word	0x00000000


	//----- nvinfo : EIATTR_FRAME_SIZE
	.align		4
.L_8:
        /*0030*/ 	.byte	0x04, 0x11
        /*0032*/ 	.short	(.L_10 - .L_9)
	.align		4
.L_9:
        /*0034*/ 	.word	index@(_Z12fillGaussianPfjjj)
        /*0038*/ 	.word	0x00000000


	//----- nvinfo : EIATTR_MIN_STACK_SIZE
	.align		4
.L_10:
        /*003c*/ 	.byte	0x04, 0x12
        /*003e*/ 	.short	(.L_12 - .L_11)
	.align		4
.L_11:
        /*0040*/ 	.word	index@(_Z12fillGaussianPfjjj)
        /*0044*/ 	.word	0x00000000


	//----- nvinfo : EIATTR_MIN_STACK_SIZE
	.align		4
.L_12:
        /*0048*/ 	.byte	0x04, 0x12
        /*004a*/ 	.short	(.L_14 - .L_13)
	.align		4
.L_13:
        /*004c*/ 	.word	index@(_Z12_fillUniformPfjjj)
        /*0050*/ 	.word	0x00000000
.L_14:


//--------------------- .nv.compat                --------------------------
	.section	.nv.compat,"",@"SHT_CUDA_COMPAT_INFO"
	.align	4
        /*0000*/ 	.byte	0x02, 0x09, 0x00, 0x00, 0x02, 0x02, 0x01, 0x00, 0x02, 0x05, 0x05, 0x00, 0x03, 0x07, 0x01, 0x01
        /*0010*/ 	.byte	0x02, 0x03, 0x00, 0x00, 0x02, 0x06, 0x01, 0x00, 0x04, 0x0b, 0x08, 0x00, 0x01, 0x00, 0x00, 0x00
        /*0020*/ 	.byte	0x00, 0x00, 0x00, 0x00


//--------------------- .nv.info._Z12fillGaussianPfjjj --------------------------
	.section	.nv.info._Z12fillGaussianPfjjj,"",@"SHT_CUDA_INFO"
	.sectionflags	@""
	.align	4


	//----- nvinfo : EIATTR_CUDA_API_VERSION
	.align		4
        /*0000*/ 	.byte	0x04, 0x37
        /*0002*/ 	.short	(.L_16 - .L_15)
.L_15:
        /*0004*/ 	.word	0x00000082


	//----- nvinfo : EIATTR_KPARAM_INFO
	.align		4
.L_16:
        /*0008*/ 	.byte	0x04, 0x17
        /*000a*/ 	.short	(.L_18 - .L_17)
.L_17:
        /*000c*/ 	.word	0x00000000
        /*0010*/ 	.short	0x0003
        /*0012*/ 	.short	0x0010
        /*0014*/ 	.byte	0x00, 0xf0, 0x11, 0x00


	//----- nvinfo : EIATTR_KPARAM_INFO
	.align		4
.L_18:
        /*0018*/ 	.byte	0x04, 0x17
        /*001a*/ 	.short	(.L_20 - .L_19)
.L_19:
        /*001c*/ 	.word	0x00000000
        /*0020*/ 	.short	0x0002
        /*0022*/ 	.short	0x000c
        /*0024*/ 	.byte	0x00, 0xf0, 0x11, 0x00


	//----- nvinfo : EIATTR_KPARAM_INFO
	.align		4
.L_20:
        /*0028*/ 	.byte	0x04, 0x17
        /*002a*/ 	.short	(.L_22 - .L_21)
.L_21:
        /*002c*/ 	.word	0x00000000
        /*0030*/ 	.short	0x0001
        /*0032*/ 	.short	0x0008
        /*0034*/ 	.byte	0x00, 0xf0, 0x11, 0x00


	//----- nvinfo : EIATTR_KPARAM_INFO
	.align		4
.L_22:
        /*0038*/ 	.byte	0x04, 0x17
        /*003a*/ 	.short	(.L_24 - .L_23)
.L_23:
        /*003c*/ 	.word	0x00000000
        /*0040*/ 	.short	0x0000
        /*0042*/ 	.short	0x0000
        /*0044*/ 	.byte	0x00, 0xf5, 0x21, 0x00


	//----- nvinfo : EIATTR_SPARSE_MMA_MASK
	.align		4
.L_24:
        /*0048*/ 	.byte	0x03, 0x50
        /*004a*/ 	.short	0x0000


	//----- nvinfo : EIATTR_MAXREG_COUNT
	.align		4
        /*004c*/ 	.byte	0x03, 0x1b
        /*004e*/ 	.short	0x00ff


	//----- nvinfo : EIATTR_MERCURY_ISA_VERSION
	.align		4
        /*0050*/ 	.byte	0x03, 0x5f
        /*0052*/ 	.short	0x0101


	//----- nvinfo : EIATTR_VRC_CTA_INIT_COUNT
	.align		4
        /*0054*/ 	.byte	0x02, 0x4a
	.zero		1
	.zero		1


	//----- nvinfo : EIATTR_EXIT_INSTR_OFFSETS
	.align		4
        /*0058*/ 	.byte	0x04, 0x1c
        /*005a*/ 	.short	(.L_26 - .L_25)


	//   ....[0]....
.L_25:
        /*005c*/ 	.word	0x00000070


	//   ....[1]....
        /*0060*/ 	.word	0x00000bb0


	//----- nvinfo : EIATTR_CRS_STACK_SIZE
	.align		4
.L_26:
        /*0064*/ 	.byte	0x04, 0x1e
        /*0066*/ 	.short	(.L_28 - .L_27)
.L_27:
        /*0068*/ 	.word	0x00000000


	//----- nvinfo : EIATTR_CBANK_PARAM_SIZE
	.align		4
.L_28:
        /*006c*/ 	.byte	0x03, 0x19
        /*006e*/ 	.short	0x0014


	//----- nvinfo : EIATTR_PARAM_CBANK
	.align		4
        /*0070*/ 	.byte	0x04, 0x0a
        /*0072*/ 	.short	(.L_30 - .L_29)
	.align		4
.L_29:
        /*0074*/ 	.word	index@(.nv.constant0._Z12fillGaussianPfjjj)
        /*0078*/ 	.short	0x0380
        /*007a*/ 	.short	0x0014


	//----- nvinfo : EIATTR_SW_WAR
	.align		4
.L_30:
        /*007c*/ 	.byte	0x04, 0x36
        /*007e*/ 	.short	(.L_32 - .L_31)
.L_31:
        /*0080*/ 	.word	0x00000008
.L_32:


//--------------------- .nv.info._Z12_fillUniformPfjjj --------------------------
	.section	.nv.info._Z12_fillUniformPfjjj,"",@"SHT_CUDA_INFO"
	.sectionflags	@""
	.align	4


	//----- nvinfo : EIATTR_CUDA_API_VERSION
	.align		4
        /*0000*/ 	.byte	0x04, 0x37
        /*0002*/ 	.short	(.L_34 - .L_33)
.L_33:
        /*0004*/ 	.word	0x00000082


	//----- nvinfo : EIATTR_KPARAM_INFO
	.align		4
.L_34:
        /*0008*/ 	.byte	0x04, 0x17
        /*000a*/ 	.short	(.L_36 - .L_35)
.L_35:
        /*000c*/ 	.word	0x00000000
        /*0010*/ 	.short	0x0003
        /*0012*/ 	.short	0x0010
        /*0014*/ 	.byte	0x00, 0xf0, 0x11, 0x00


	//----- nvinfo : EIATTR_KPARAM_INFO
	.align		4
.L_36:
        /*0018*/ 	.byte	0x04, 0x17
        /*001a*/ 	.short	(.L_38 - .L_37)
.L_37:
        /*001c*/ 	.word	0x00000000
        /*0020*/ 	.short	0x0002
        /*0022*/ 	.short	0x000c
        /*0024*/ 	.byte	0x00, 0xf0, 0x11, 0x00


	//----- nvinfo : EIATTR_KPARAM_INFO
	.align		4
.L_38:
        /*0028*/ 	.byte	0x04, 0x17
        /*002a*/ 	.short	(.L_40 - .L_39)
.L_39:
        /*002c*/ 	.word	0x00000000
        /*0030*/ 	.short	0x0001
        /*0032*/ 	.short	0x0008
        /*0034*/ 	.byte	0x00, 0xf0, 0x11, 0x00


	//----- nvinfo : EIATTR_KPARAM_INFO
	.align		4
.L_40:
        /*0038*/ 	.byte	0x04, 0x17
        /*003a*/ 	.short	(.L_42 - .L_41)
.L_41:
        /*003c*/ 	.word	0x00000000
        /*0040*/ 	.short	0x0000
        /*0042*/ 	.short	0x0000
        /*0044*/ 	.byte	0x00, 0xf5, 0x21, 0x00


	//----- nvinfo : EIATTR_SPARSE_MMA_MASK
	.align		4
.L_42:
        /*0048*/ 	.byte	0x03, 0x50
        /*004a*/ 	.short	0x0000


	//----- nvinfo : EIATTR_MAXREG_COUNT
	.align		4
        /*004c*/ 	.byte	0x03, 0x1b
        /*004e*/ 	.short	0x00ff


	//----- nvinfo : EIATTR_MERCURY_ISA_VERSION
	.align		4
        /*0050*/ 	.byte	0x03, 0x5f
        /*0052*/ 	.short	0x0101


	//----- nvinfo : EIATTR_VRC_CTA_INIT_COUNT
	.align		4
        /*0054*/ 	.byte	0x02, 0x4a
	.zero		1
	.zero		1


	//----- nvinfo : EIATTR_EXIT_INSTR_OFFSETS
	.align		4
        /*0058*/ 	.byte	0x04, 0x1c
        /*005a*/ 	.short	(.L_44 - .L_43)


	//   ....[0]....
.L_43:
        /*005c*/ 	.word	0x00000070


	//   ....[1]....
        /*0060*/ 	.word	0x00000180


	//----- nvinfo : EIATTR_CBANK_PARAM_SIZE
	.align		4
.L_44:
        /*0064*/ 	.byte	0x03, 0x19
        /*0066*/ 	.short	0x0014


	//----- nvinfo : EIATTR_PARAM_CBANK
	.align		4
        /*0068*/ 	.byte	0x04, 0x0a
        /*006a*/ 	.short	(.L_46 - .L_45)
	.align		4
.L_45:
        /*006c*/ 	.word	index@(.nv.constant0._Z12_fillUniformPfjjj)
        /*0070*/ 	.short	0x0380
        /*0072*/ 	.short	0x0014


	//----- nvinfo : EIATTR_SW_WAR
	.align		4
.L_46:
        /*0074*/ 	.byte	0x04, 0x36
        /*0076*/ 	.short	(.L_48 - .L_47)
.L_47:
        /*0078*/ 	.word	0x00000008
.L_48:


//--------------------- .nv.callgraph             --------------------------
	.section	.nv.callgraph,"",@"SHT_CUDA_CALLGRAPH"
	.align	4
	.sectionentsize	8
	.align		4
        /*0000*/ 	.word	0x00000000
	.align		4
        /*0004*/ 	.word	0xffffffff
	.align		4
        /*0008*/ 	.word	0x00000000
	.align		4
        /*000c*/ 	.word	0xfffffffe
	.align		4
        /*0010*/ 	.word	0x00000000
	.align		4
        /*0014*/ 	.word	0xfffffffd
	.align		4
        /*0018*/ 	.word	0x00000000
	.align		4
        /*001c*/ 	.word	0xfffffffc


//--------------------- .nv.constant4             --------------------------
	.section	.nv.constant4,"a",@progbits
	.align	8
	.align		8
.nv.constant4:
        /*0000*/ 	.dword	__cudart_i2opi_f


//--------------------- .text._Z12fillGaussianPfjjj --------------------------
	.section	.text._Z12fillGaussianPfjjj,"ax",@progbits
	.align	128
        .global         _Z12fillGaussianPfjjj
        .type           _Z12fillGaussianPfjjj,@function
        .size           _Z12fillGaussianPfjjj,(.L_x_11 - _Z12fillGaussianPfjjj)
        .other          _Z12fillGaussianPfjjj,@"STO_CUDA_ENTRY STV_DEFAULT"
_Z12fillGaussianPfjjj:
.text._Z12fillGaussianPfjjj:
[----:B------:R-:W-:Y:S01]  /*0000*/  LDC R1, c[0x0][0x37c] ;  /* 0x0000df00ff017b82 */ /* 0x000fe20000000800 */
[----:B------:R-:W0:Y:S07]  /*0010*/  S2R R3, SR_TID.X ;  /* 0x0000000000037919 */ /* 0x000e2e0000002100 */
[----:B------:R-:W0:Y:S01]  /*0020*/  S2UR UR4, SR_CTAID.X ;  /* 0x00000000000479c3 */ /* 0x000e220000002500 */
[----:B------:R-:W1:Y:S07]  /*0030*/  LDCU UR5, c[0x0][0x388] ;  /* 0x00007100ff0577ac */ /* 0x000e6e0008000800 */
[----:B------:R-:W0:Y:S02]  /*0040*/  LDC R2, c[0x0][0x360] ;  /* 0x0000d800ff027b82 */ /* 0x000e240000000800 */
[----:B0-----:R-:W-:-:S05]  /*0050*/  IMAD R2, R2, UR4, R3 ;  /* 0x0000000402027c24 */ /* 0x001fca000f8e0203 */
[----:B-1----:R-:W-:-:S13]  /*0060*/  ISETP.GE.U32.AND P0, PT, R2, UR5, PT ;  /* 0x0000000502007c0c */ /* 0x002fda000bf06070 */
[----:B------:R-:W-:Y:S05]  /*0070*/  @P0 EXIT ;  /* 0x000000000000094d */ /* 0x000fea0003800000 */
[----:B------:R-:W0:Y:S01]  /*0080*/  LDCU UR4, c[0x0][0x38c] ;  /* 0x00007180ff0477ac */ /* 0x000e220008000800 */
[----:B------:R-:W-:Y:S01]  /*0090*/  IMAD.MOV.U32 R7, RZ, RZ, 0x3e055027 ;  /* 0x3e055027ff077424 */ /* 0x000fe200078e00ff */
[----:B------:R-:W-:Y:S01]  /*00a0*/  MOV R9, 0x7f800000 ;  /* 0x7f80000000097802 */ /* 0x000fe20000000f00 */
[----:B------:R-:W-:Y:S01]  /*00b0*/  BSSY.RECONVERGENT B0, `(.L_x_0) ;  /* 0x000008c000007945 */ /* 0x000fe20003800200 */
[----:B------:R-:W1:Y:S01]  /*00c0*/  LDCU.64 UR6, c[0x0][0x358] ;  /* 0x00006b00ff0677ac */ /* 0x000e620008000a00 */
[----:B0-----:R-:W-:Y:S01]  /*00d0*/  LOP3.LUT R0, R2, UR4, RZ, 0x3c, !PT ;  /* 0x0000000402007c12 */ /* 0x001fe2000f8e3cff */
[----:B------:R-:W0:Y:S04]  /*00e0*/  LDCU UR4, c[0x0][0x390] ;  /* 0x00007200ff0477ac */ /* 0x000e280008000800 */
[----:B------:R-:W-:-:S05]  /*00f0*/  IMAD R3, R0, 0x4ba1bb47, RZ ;  /* 0x4ba1bb4700037824 */ /* 0x000fca00078e02ff */
[----:B------:R-:W-:-:S05]  /*0100*/  LOP3.LUT R3, R3, R2, RZ, 0x3c, !PT ;  /* 0x0000000203037212 */ /* 0x000fca00078e3cff */
[----:B------:R-:W-:-:S05]  /*0110*/  IMAD.SHL.U32 R0, R3, 0x20, RZ ;  /* 0x0000002003007824 */ /* 0x000fca00078e00ff */
[----:B------:R-:W-:-:S04]  /*0120*/  LOP3.LUT R3, R0, R3, RZ, 0x3c, !PT ;  /* 0x0000000300037212 */ /* 0x000fc800078e3cff */
[----:B------:R-:W-:Y:S02]  /*0130*/  I2FP.F32.U32 R0, R3 ;  /* 0x0000000300007245 */ /* 0x000fe40000201000 */
[----:B0-----:R-:W-:-:S03]  /*0140*/  LOP3.LUT R4, R3, UR4, RZ, 0x3c, !PT ;  /* 0x0000000403047c12 */ /* 0x001fc6000f8e3cff */
[----:B------:R-:W-:Y:S02]  /*0150*/  FMUL R0, R0, 2.3283064365386962891e-10 ;  /* 0x2f80000000007820 */ /* 0x000fe40000400000 */
[----:B------:R-:W-:-:S03]  /*0160*/  IMAD R4, R4, -0x48143487, RZ ;  /* 0xb7ebcb7904047824 */ /* 0x000fc600078e02ff */
[----:B------:R-:W-:Y:S02]  /*0170*/  FSETP.GEU.AND P0, PT, R0, 1.175494350822287508e-38, PT ;  /* 0x008000000000780b */ /* 0x000fe40003f0e000 */
[----:B------:R-:W-:-:S05]  /*0180*/  LOP3.LUT R4, R4, R3, RZ, 0x3c, !PT ;  /* 0x0000000304047212 */ /* 0x000fca00078e3cff */
[----:B------:R-:W-:-:S05]  /*0190*/  IMAD.SHL.U32 R3, R4, 0x20, RZ ;  /* 0x0000002004037824 */ /* 0x000fca00078e00ff */
[----:B------:R-:W-:Y:S01]  /*01a0*/  LOP3.LUT R3, R3, R4, RZ, 0x3c, !PT ;  /* 0x0000000403037212 */ /* 0x000fe200078e3cff */
[----:B------:R-:W-:Y:S01]  /*01b0*/  @!P0 FMUL R0, R0, 8388608 ;  /* 0x4b00000000008820 */ /* 0x000fe20000400000 */
[----:B------:R-:W-:Y:S02]  /*01c0*/  FSEL R4, RZ, -23, P0 ;  /* 0xc1b80000ff047808 */ /* 0x000fe40000000000 */
[----:B------:R-:W-:Y:S01]  /*01d0*/  I2FP.F32.U32 R3, R3 ;  /* 0x0000000300037245 */ /* 0x000fe20000201000 */
[C---:B------:R-:W-:Y:S01]  /*01e0*/  VIADD R5, R0.reuse, 0xc0d55555 ;  /* 0xc0d5555500057836 */ /* 0x040fe20000000000 */
[----:B------:R-:W-:-:S03]  /*01f0*/  ISETP.GT.U32.AND P0, PT, R0, 0x7f7fffff, PT ;  /* 0x7f7fffff0000780c */ /* 0x000fc60003f04070 */
[----:B------:R-:W-:Y:S01]  /*0200*/  FMUL R3, R3, 2.3283064365386962891e-10 ;  /* 0x2f80000003037820 */ /* 0x000fe20000400000 */
[----:B------:R-:W-:-:S03]  /*0210*/  LOP3.LUT R5, R5, 0xff800000, RZ, 0xc0, !PT ;  /* 0xff80000005057812 */ /* 0x000fc600078ec0ff */
[----:B------:R-:W-:Y:S01]  /*0220*/  FMUL R3, R3, 6.2831854820251464844 ;  /* 0x40c90fdb03037820 */ /* 0x000fe20000400000 */
[-C--:B------:R-:W-:Y:S02]  /*0230*/  IADD3 R6, PT, PT, R0, -R5.reuse, RZ ;  /* 0x8000000500067210 */ /* 0x080fe40007ffe0ff */
[----:B------:R-:W-:Y:S01]  /*0240*/  I2FP.F32.S32 R5, R5 ;  /* 0x0000000500057245 */ /* 0x000fe20000201400 */
[C---:B------:R-:W-:Y:S01]  /*0250*/  FMUL R8, R3.reuse, 0.63661974668502807617 ;  /* 0x3f22f98303087820 */ /* 0x040fe20000400000 */
[----:B------:R-:W-:Y:S01]  /*0260*/  FSETP.GE.AND P1, PT, |R3|, 105615, PT ;  /* 0x47ce47800300780b */ /* 0x000fe20003f26200 */
[----:B------:R-:W-:Y:S02]  /*0270*/  FADD R6, R6, -1 ;  /* 0xbf80000006067421 */ /* 0x000fe40000000000 */
[----:B------:R-:W0:Y:S01]  /*0280*/  F2I.NTZ R10, R8 ;  /* 0x00000008000a7305 */ /* 0x000e220000203100 */
[----:B------:R-:W-:Y:S01]  /*0290*/  FFMA R4, R5, 1.1920928955078125e-07, R4 ;  /* 0x3400000005047823 */ /* 0x000fe20000000004 */
[----:B------:R-:W-:-:S04]  /*02a0*/  FFMA R7, R6, -R7, 0.14084610342979431152 ;  /* 0x3e1039f606077423 */ /* 0x000fc80000000807 */
[----:B------:R-:W-:-:S04]  /*02b0*/  FFMA R7, R6, R7, -0.12148627638816833496 ;  /* 0xbdf8cdcc06077423 */ /* 0x000fc80000000007 */
[----:B------:R-:W-:-:S04]  /*02c0*/  FFMA R7, R6, R7, 0.13980610668659210205 ;  /* 0x3e0f295506077423 */ /* 0x000fc80000000007 */
[----:B------:R-:W-:-:S04]  /*02d0*/  FFMA R7, R6, R7, -0.16684235632419586182 ;  /* 0xbe2ad8b906077423 */ /* 0x000fc80000000007 */
[----:B------:R-:W-:-:S04]  /*02e0*/  FFMA R7, R6, R7, 0.20012299716472625732 ;  /* 0x3e4ced0b06077423 */ /* 0x000fc80000000007 */
[----:B------:R-:W-:-:S04]  /*02f0*/  FFMA R7, R6, R7, -0.24999669194221496582 ;  /* 0xbe7fff2206077423 */ /* 0x000fc80000000007 */
[----:B------:R-:W-:-:S04]  /*0300*/  FFMA R7, R6, R7, 0.33333182334899902344 ;  /* 0x3eaaaa7806077423 */ /* 0x000fc80000000007 */
[----:B------:R-:W-:-:S04]  /*0310*/  FFMA R7, R6, R7, -0.5 ;  /* 0xbf00000006077423 */ /* 0x000fc80000000007 */
[----:B------:R-:W-:-:S04]  /*0320*/  FMUL R7, R6, R7 ;  /* 0x0000000706077220 */ /* 0x000fc80000400000 */
[----:B------:R-:W-:Y:S01]  /*0330*/  FFMA R7, R6, R7, R6 ;  /* 0x0000000706077223 */ /* 0x000fe20000000006 */
[----:B0-----:R-:W-:-:S03]  /*0340*/  I2FP.F32.S32 R6, R10 ;  /* 0x0000000a00067245 */ /* 0x001fc60000201400 */
[----:B------:R-:W-:Y:S01]  /*0350*/  FFMA R4, R4, 0.69314718246459960938, R7 ;  /* 0x3f31721804047823 */ /* 0x000fe20000000007 */
[----:B------:R-:W-:Y:S01]  /*0360*/  @P0 FFMA R4, R0, R9, +INF ;  /* 0x7f80000000040423 */ /* 0x000fe20000000009 */
[----:B------:R-:W-:Y:S01]  /*0370*/  FFMA R5, R6, -1.5707962512969970703, R3 ;  /* 0xbfc90fda06057823 */ /* 0x000fe20000000003 */
[----:B------:R-:W-:Y:S02]  /*0380*/  FSETP.NEU.AND P0, PT, R0, RZ, PT ;  /* 0x000000ff0000720b */ /* 0x000fe40003f0d000 */
[----:B------:R-:W-:Y:S01]  /*0390*/  FMUL R4, R4, -2 ;  /* 0xc000000004047820 */ /* 0x000fe20000400000 */
[----:B------:R-:W-:-:S04]  /*03a0*/  FFMA R5, R6, -7.5497894158615963534e-08, R5 ;  /* 0xb3a2216806057823 */ /* 0x000fc80000000005 */
[----:B------:R-:W-:Y:S01]  /*03b0*/  FFMA R0, R6, -5.3903029534742383927e-15, R5 ;  /* 0xa7c234c506007823 */ /* 0x000fe20000000005 */
[----:B------:R-:W-:Y:S01]  /*03c0*/  FSEL R4, R4, +INF , P0 ;  /* 0x7f80000004047808 */ /* 0x000fe20000000000 */
[----:B-1----:R-:W-:Y:S06]  /*03d0*/  @!P1 BRA `(.L_x_1) ;  /* 0x0000000400649947 */ /* 0x002fec0003800000 */
[----:B------:R-:W-:-:S13]  /*03e0*/  FSETP.NEU.AND P0, PT, |R3|, +INF , PT ;  /* 0x7f8000000300780b */ /* 0x000fda0003f0d200 */
[----:B------:R-:W-:Y:S01]  /*03f0*/  @!P0 FMUL R0, RZ, R3 ;  /* 0x00000003ff008220 */ /* 0x000fe20000400000 */
[----:B------:R-:W-:Y:S01]  /*0400*/  @!P0 IMAD.MOV.U32 R10, RZ, RZ, RZ ;  /* 0x000000ffff0a8224 */ /* 0x000fe200078e00ff */
[----:B------:R-:W-:Y:S06]  /*0410*/  @!P0 BRA `(.L_x_1) ;  /* 0x0000000400548947 */ /* 0x000fec0003800000 */
[----:B------:R-:W-:Y:S02]  /*0420*/  IMAD.SHL.U32 R0, R3, 0x100, RZ ;  /* 0x0000010003007824 */ /* 0x000fe400078e00ff */
[----:B------:R-:W-:Y:S02]  /*0430*/  HFMA2 R11, -RZ, RZ, 0, 0 ;  /* 0x00000000ff0b7431 */ /* 0x000fe400000001ff */
[----:B------:R-:W-:Y:S01]  /*0440*/  IMAD.MOV.U32 R17, RZ, RZ, RZ ;  /* 0x000000ffff117224 */ /* 0x000fe200078e00ff */
[----:B------:R-:W0:Y:S01]  /*0450*/  LDCU.64 UR8, c[0x4][URZ] ;  /* 0x01000000ff0877ac */ /* 0x000e220008000a00 */
[----:B------:R-:W-:Y:S01]  /*0460*/  LOP3.LUT R0, R0, 0x80000000, RZ, 0xfc, !PT ;  /* 0x8000000000007812 */ /* 0x000fe200078efcff */
[----:B------:R-:W-:Y:S01]  /*0470*/  UMOV UR5, URZ ;  /* 0x000000ff00057c82 */ /* 0x000fe20008000000 */
[----:B------:R-:W-:-:S05]  /*0480*/  UMOV UR4, URZ ;  /* 0x000000ff00047c82 */ /* 0x000fca0008000000 */
.L_x_2:
[----:B0-----:R-:W-:Y:S01]  /*0490*/  IMAD.U32 R8, RZ, RZ, UR8 ;  /* 0x00000008ff087e24 */ /* 0x001fe2000f8e00ff */
[----:B------:R-:W-:-:S05]  /*04a0*/  MOV R9, UR9 ;  /* 0x0000000900097c02 */ /* 0x000fca0008000f00 */
[----:B------:R-:W2:Y:S01]  /*04b0*/  LDG.E.CONSTANT R7, desc[UR6][R8.64] ;  /* 0x0000000608077981 */ /* 0x000ea2000c1e9900 */
[----:B------:R-:W-:Y:S01]  /*04c0*/  UIADD3 UR4, UPT, UPT, UR4, 0x1, URZ ;  /* 0x0000000104047890 */ /* 0x000fe2000fffe0ff */
[C---:B------:R-:W-:Y:S01]  /*04d0*/  ISETP.EQ.AND P0, PT, R17.reuse, RZ, PT ;  /* 0x000000ff1100720c */ /* 0x040fe20003f02270 */
[----:B------:R-:W-:Y:S01]  /*04e0*/  UIADD3 UR8, UP1, UPT, UR8, 0x4, URZ ;  /* 0x0000000408087890 */ /* 0x000fe2000ff3e0ff */
[C---:B------:R-:W-:Y:S01]  /*04f0*/  ISETP.EQ.AND P1, PT, R17.reuse, 0x4, PT ;  /* 0x000000041100780c */ /* 0x040fe20003f22270 */
[----:B------:R-:W-:Y:S01]  /*0500*/  UISETP.NE.AND UP0, UPT, UR4, 0x6, UPT ;  /* 0x000000060400788c */ /* 0x000fe2000bf05270 */
[C---:B------:R-:W-:Y:S01]  /*0510*/  ISETP.EQ.AND P2, PT, R17.reuse, 0x8, PT ;  /* 0x000000081100780c */ /* 0x040fe20003f42270 */
[----:B------:R-:W-:Y:S01]  /*0520*/  UIADD3.X UR9, UPT, UPT, URZ, UR9, URZ, UP1, !UPT ;  /* 0x00000009ff097290 */ /* 0x000fe20008ffe4ff */
[C---:B------:R-:W-:Y:S02]  /*0530*/  ISETP.EQ.AND P3, PT, R17.reuse, 0xc, PT ;  /* 0x0000000c1100780c */ /* 0x040fe40003f62270 */
[----:B------:R-:W-:-:S02]  /*0540*/  ISETP.EQ.AND P4, PT, R17, 0x10, PT ;  /* 0x000000101100780c */ /* 0x000fc40003f82270 */
[C---:B------:R-:W-:Y:S01]  /*0550*/  ISETP.EQ.AND P5, PT, R17.reuse, 0x14, PT ;  /* 0x000000141100780c */ /* 0x040fe20003fa2270 */
[----:B------:R-:W-:Y:S02]  /*0560*/  VIADD R17, R17, 0x4 ;  /* 0x0000000411117836 */ /* 0x000fe40000000000 */
[----:B--2---:R-:W-:-:S03]  /*0570*/  IMAD.WIDE.U32 R6, R7, R0, RZ ;  /* 0x0000000007067225 */ /* 0x004fc600078e00ff */
[----:B------:R-:W-:-:S04]  /*0580*/  IADD3 R5, P6, PT, R6, R11, RZ ;  /* 0x0000000b06057210 */ /* 0x000fc80007fde0ff */
[----:B------:R-:W-:Y:S01]  /*0590*/  IADD3.X R11, PT, PT, R7, UR5, RZ, P6, !PT ;  /* 0x00000005070b7c10 */ /* 0x000fe2000b7fe4ff */
[--C-:B------:R-:W-:Y:S01]  /*05a0*/  @P0 IMAD.MOV.U32 R10, RZ, RZ, R5.reuse ;  /* 0x000000ffff0a0224 */ /* 0x100fe200078e0005 */
[-C--:B------:R-:W-:Y:S01]  /*05b0*/  @P2 MOV R13, R5.reuse ;  /* 0x00000005000d2202 */ /* 0x080fe20000000f00 */
[--C-:B------:R-:W-:Y:S01]  /*05c0*/  @P1 IMAD.MOV.U32 R12, RZ, RZ, R5.reuse ;  /* 0x000000ffff0c1224 */ /* 0x100fe200078e0005 */
[----:B------:R-:W-:Y:S01]  /*05d0*/  @P5 MOV R16, R5 ;  /* 0x0000000500105202 */ /* 0x000fe20000000f00 */
[--C-:B------:R-:W-:Y:S02]  /*05e0*/  @P3 IMAD.MOV.U32 R14, RZ, RZ, R5.reuse ;  /* 0x000000ffff0e3224 */ /* 0x100fe400078e0005 */
[----:B------:R-:W-:Y:S01]  /*05f0*/  @P4 IMAD.MOV.U32 R15, RZ, RZ, R5 ;  /* 0x000000ffff0f4224 */ /* 0x000fe200078e0005 */
[----:B------:R-:W-:Y:S06]  /*0600*/  BRA.U UP0, `(.L_x_2) ;  /* 0xfffffffd00a07547 */ /* 0x000fec000b83ffff */
[----:B------:R-:W-:Y:S01]  /*0610*/  SHF.R.U32.HI R3, RZ, 0x17, R3 ;  /* 0x00000017ff037819 */ /* 0x000fe20000011603 */
[----:B------:R-:W-:Y:S04]  /*0620*/  BSSY.RECONVERGENT B1, `(.L_x_3) ;  /* 0x0000026000017945 */ /* 0x000fe80003800200 */
[C---:B------:R-:W-:Y:S01]  /*0630*/  VIADD R0, R3.reuse, 0xffffff80 ;  /* 0xffffff8003007836 */ /* 0x040fe20000000000 */
[----:B------:R-:W-:-:S04]  /*0640*/  LOP3.LUT P6, R3, R3, 0x1f, RZ, 0xc0, !PT ;  /* 0x0000001f03037812 */ /* 0x000fc800078cc0ff */
[----:B------:R-:W-:-:S04]  /*0650*/  SHF.R.U32.HI R0, RZ, 0x5, R0 ;  /* 0x00000005ff007819 */ /* 0x000fc80000011600 */
[----:B------:R-:W-:-:S04]  /*0660*/  LEA R7, -R0, RZ, 0x2 ;  /* 0x000000ff00077211 */ /* 0x000fc800078e11ff */
[C---:B------:R-:W-:Y:S02]  /*0670*/  ISETP.EQ.AND P3, PT, R7.reuse, -0x18, PT ;  /* 0xffffffe80700780c */ /* 0x040fe40003f62270 */
[C---:B------:R-:W-:Y:S02]  /*0680*/  ISETP.EQ.AND P4, PT, R7.reuse, -0x14, PT ;  /* 0xffffffec0700780c */ /* 0x040fe40003f82270 */
[C---:B------:R-:W-:Y:S02]  /*0690*/  ISETP.EQ.AND P2, PT, R7.reuse, -0x10, PT ;  /* 0xfffffff00700780c */ /* 0x040fe40003f42270 */
[C---:B------:R-:W-:Y:S02]  /*06a0*/  ISETP.EQ.AND P1, PT, R7.reuse, -0xc, PT ;  /* 0xfffffff40700780c */ /* 0x040fe40003f22270 */
[C---:B------:R-:W-:Y:S02]  /*06b0*/  ISETP.EQ.AND P0, PT, R7.reuse, -0x8, PT ;  /* 0xfffffff80700780c */ /* 0x040fe40003f02270 */
[----:B------:R-:W-:-:S03]  /*06c0*/  ISETP.EQ.AND P5, PT, R7, RZ, PT ;  /* 0x000000ff0700720c */ /* 0x000fc60003fa2270 */
[--C-:B------:R-:W-:Y:S01]  /*06d0*/  @P3 IMAD.MOV.U32 R0, RZ, RZ, R10.reuse ;  /* 0x000000ffff003224 */ /* 0x100fe200078e000a */
[C---:B------:R-:W-:Y:S01]  /*06e0*/  ISETP.EQ.AND P3, PT, R7.reuse, -0x4, PT ;  /* 0xfffffffc0700780c */ /* 0x040fe20003f62270 */
[----:B------:R-:W-:Y:S01]  /*06f0*/  @P4 IMAD.MOV.U32 R5, RZ, RZ, R10 ;  /* 0x000000ffff054224 */ /* 0x000fe200078e000a */
[----:B------:R-:W-:Y:S01]  /*0700*/  @P4 MOV R0, R12 ;  /* 0x0000000c00004202 */ /* 0x000fe20000000f00 */
[----:B------:R-:W-:Y:S01]  /*0710*/  @P2 IMAD.MOV.U32 R5, RZ, RZ, R12 ;  /* 0x000000ffff052224 */ /* 0x000fe200078e000c */
[----:B------:R-:W-:Y:S01]  /*0720*/  ISETP.EQ.AND P4, PT, R7, 0x4, PT ;  /* 0x000000040700780c */ /* 0x000fe20003f82270 */
[----:B------:R-:W-:Y:S01]  /*0730*/  @P2 IMAD.MOV.U32 R0, RZ, RZ, R13 ;  /* 0x000000ffff002224 */ /* 0x000fe200078e000d */
[----:B------:R-:W-:Y:S01]  /*0740*/  @P1 MOV R5, R13 ;  /* 0x0000000d00051202 */ /* 0x000fe20000000f00 */
[--C-:B------:R-:W-:Y:S01]  /*0750*/  @P1 IMAD.MOV.U32 R0, RZ, RZ, R14.reuse ;  /* 0x000000ffff001224 */ /* 0x100fe200078e000e */
[----:B------:R-:W-:Y:S01]  /*0760*/  @P0 MOV R0, R15 ;  /* 0x0000000f00000202 */ /* 0x000fe20000000f00 */
[----:B------:R-:W-:-:S04]  /*0770*/  @P0 IMAD.MOV.U32 R5, RZ, RZ, R14 ;  /* 0x000000ffff050224 */ /* 0x000fc800078e000e */
[----:B------:R-:W-:Y:S01]  /*0780*/  @P3 IMAD.MOV.U32 R5, RZ, RZ, R15 ;  /* 0x000000ffff053224 */ /* 0x000fe200078e000f */
[----:B------:R-:W-:Y:S01]  /*0790*/  @P5 MOV R5, R16 ;  /* 0x0000001000055202 */ /* 0x000fe20000000f00 */
[----:B------:R-:W-:Y:S02]  /*07a0*/  @P3 IMAD.MOV.U32 R0, RZ, RZ, R16 ;  /* 0x000000ffff003224 */ /* 0x000fe400078e0010 */
[--C-:B------:R-:W-:Y:S02]  /*07b0*/  @P5 IMAD.MOV.U32 R0, RZ, RZ, R11.reuse ;  /* 0x000000ffff005224 */ /* 0x100fe400078e000b */
[----:B------:R-:W-:Y:S01]  /*07c0*/  @P4 IMAD.MOV.U32 R5, RZ, RZ, R11 ;  /* 0x000000ffff054224 */ /* 0x000fe200078e000b */
[----:B------:R-:W-:Y:S06]  /*07d0*/  @!P6 BRA `(.L_x_4) ;  /* 0x000000000028e947 */ /* 0x000fec0003800000 */
[----:B------:R-:W-:Y:S01]  /*07e0*/  @P2 MOV R6, R10 ;  /* 0x0000000a00062202 */ /* 0x000fe20000000f00 */
[----:B------:R-:W-:Y:S01]  /*07f0*/  @P1 IMAD.MOV.U32 R6, RZ, RZ, R12 ;  /* 0x000000ffff061224 */ /* 0x000fe200078e000c */
[----:B------:R-:W-:Y:S01]  /*0800*/  @P0 MOV R6, R13 ;  /* 0x0000000d00060202 */ /* 0x000fe20000000f00 */
[----:B------:R-:W-:Y:S01]  /*0810*/  @P3 IMAD.MOV.U32 R6, RZ, RZ, R14 ;  /* 0x000000ffff063224 */ /* 0x000fe200078e000e */
[----:B------:R-:W-:Y:S02]  /*0820*/  ISETP.EQ.AND P0, PT, R7, 0x8, PT ;  /* 0x000000080700780c */ /* 0x000fe40003f02270 */
[----:B------:R-:W-:Y:S01]  /*0830*/  @P5 MOV R6, R15 ;  /* 0x0000000f00065202 */ /* 0x000fe20000000f00 */
[----:B------:R-:W-:Y:S01]  /*0840*/  @P4 IMAD.MOV.U32 R6, RZ, RZ, R16 ;  /* 0x000000ffff064224 */ /* 0x000fe200078e0010 */
[----:B------:R-:W-:-:S09]  /*0850*/  SHF.L.W.U32.HI R0, R5, R3, R0 ;  /* 0x0000000305007219 */ /* 0x000fd20000010e00 */
[----:B------:R-:W-:-:S04]  /*0860*/  @P0 MOV R6, R11 ;  /* 0x0000000b00060202 */ /* 0x000fc80000000f00 */
[----:B------:R-:W-:-:S07]  /*0870*/  SHF.L.W.U32.HI R5, R6, R3, R5 ;  /* 0x0000000306057219 */ /* 0x000fce0000010e05 */
.L_x_4:
[----:B------:R-:W-:Y:S05]  /*0880*/  BSYNC.RECONVERGENT B1 ;  /* 0x0000000000017941 */ /* 0x000fea0003800200 */
.L_x_3:
[C-C-:B------:R-:W-:Y:S01]  /*0890*/  SHF.L.W.U32.HI R3, R5.reuse, 0x2, R0.reuse ;  /* 0x0000000205037819 */ /* 0x140fe20000010e00 */
[----:B------:R-:W-:Y:S01]  /*08a0*/  IMAD.SHL.U32 R5, R5, 0x4, RZ ;  /* 0x0000000405057824 */ /* 0x000fe200078e00ff */
[----:B------:R-:W-:Y:S01]  /*08b0*/  UMOV UR4, 0x54442d19 ;  /* 0x54442d1900047882 */ /* 0x000fe20000000000 */
[----:B------:R-:W-:Y:S01]  /*08c0*/  UMOV UR5, 0x3bf921fb ;  /* 0x3bf921fb00057882 */ /* 0x000fe20000000000 */
[----:B------:R-:W-:Y:S02]  /*08d0*/  SHF.R.S32.HI R6, RZ, 0x1f, R3 ;  /* 0x0000001fff067819 */ /* 0x000fe40000011403 */
[----:B------:R-:W-:Y:S02]  /*08e0*/  SHF.R.U32.HI R0, RZ, 0x1e, R0 ;  /* 0x0000001eff007819 */ /* 0x000fe40000011600 */
[C---:B------:R-:W-:Y:S02]  /*08f0*/  LOP3.LUT R8, R6.reuse, R5, RZ, 0x3c, !PT ;  /* 0x0000000506087212 */ /* 0x040fe400078e3cff */
[----:B------:R-:W-:-:S02]  /*0900*/  LOP3.LUT R9, R6, R3, RZ, 0x3c, !PT ;  /* 0x0000000306097212 */ /* 0x000fc400078e3cff */
[C---:B------:R-:W-:Y:S02]  /*0910*/  ISETP.GE.AND P0, PT, R3.reuse, RZ, PT ;  /* 0x000000ff0300720c */ /* 0x040fe40003f06270 */
[----:B------:R-:W0:Y:S01]  /*0920*/  I2F.F64.S64 R6, R8 ;  /* 0x0000000800067312 */ /* 0x000e220000301c00 */
[----:B------:R-:W-:Y:S01]  /*0930*/  LEA.HI R10, R3, R0, RZ, 0x1 ;  /* 0x00000000030a7211 */ /* 0x000fe200078f08ff */
[----:B0-----:R-:W-:-:S10]  /*0940*/  DMUL R6, R6, UR4 ;  /* 0x0000000406067c28 */ /* 0x001fd40008000000 */
[----:B------:R-:W0:Y:S02]  /*0950*/  F2F.F32.F64 R6, R6 ;  /* 0x0000000600067310 */ /* 0x000e240000301000 */
[----:B0-----:R-:W-:-:S07]  /*0960*/  FSEL R0, -R6, R6, !P0 ;  /* 0x0000000606007208 */ /* 0x001fce0004000100 */
.L_x_1:
[----:B------:R-:W-:Y:S05]  /*0970*/  BSYNC.RECONVERGENT B0 ;  /* 0x0000000000007941 */ /* 0x000fea0003800200 */
.L_x_0:
[----:B------:R-:W-:Y:S01]  /*0980*/  LOP3.LUT R7, R10, 0x1, RZ, 0xc0, !PT ;  /* 0x000000010a077812 */ /* 0x000fe200078ec0ff */
[----:B------:R-:W-:Y:S01]  /*0990*/  FMUL R3, R0, R0 ;  /* 0x0000000000037220 */ /* 0x000fe20000400000 */
[----:B------:R-:W-:Y:S01]  /*09a0*/  MOV R6, 0x37cbac00 ;  /* 0x37cbac0000067802 */ /* 0x000fe20000000f00 */
[----:B------:R-:W-:Y:S01]  /*09b0*/  IMAD.MOV.U32 R8, RZ, RZ, 0x3c0885e4 ;  /* 0x3c0885e4ff087424 */ /* 0x000fe200078e00ff */
[----:B------:R-:W-:Y:S01]  /*09c0*/  ISETP.NE.U32.AND P0, PT, R7, 0x1, PT ;  /* 0x000000010700780c */ /* 0x000fe20003f05070 */
[----:B------:R-:W-:Y:S01]  /*09d0*/  IMAD.MOV.U32 R7, RZ, RZ, 0x3e2aaaa8 ;  /* 0x3e2aaaa8ff077424 */ /* 0x000fe200078e00ff */
[----:B------:R-:W-:Y:S01]  /*09e0*/  IADD3 R10, PT, PT, R10, 0x1, RZ ;  /* 0x000000010a0a7810 */ /* 0x000fe20007ffe0ff */
[----:B------:R-:W-:Y:S01]  /*09f0*/  FFMA R5, R3, R6, -0.0013887860113754868507 ;  /* 0xbab607ed03057423 */ /* 0x000fe20000000006 */
[----:B------:R-:W-:Y:S01]  /*0a00*/  FSEL R8, R8, 0.041666727513074874878, !P0 ;  /* 0x3d2aaabb08087808 */ /* 0x000fe20004000000 */
[----:B------:R-:W-:Y:S01]  /*0a10*/  BSSY.RECONVERGENT B0, `(.L_x_5) ;  /* 0x0000015000007945 */ /* 0x000fe20003800200 */
[----:B------:R-:W-:-:S02]  /*0a20*/  LOP3.LUT P1, RZ, R10, 0x2, RZ, 0xc0, !PT ;  /* 0x000000020aff7812 */ /* 0x000fc4000782c0ff */
[----:B------:R-:W-:Y:S02]  /*0a30*/  FSEL R10, -R7, -0.4999999701976776123, !P0 ;  /* 0xbeffffff070a7808 */ /* 0x000fe40004000100 */
[----:B------:R-:W-:Y:S02]  /*0a40*/  IADD3 R7, PT, PT, R4, -0xd000000, RZ ;  /* 0xf300000004077810 */ /* 0x000fe40007ffe0ff */
[----:B------:R-:W-:Y:S02]  /*0a50*/  FSEL R6, R5, -0.00019574658654164522886, P0 ;  /* 0xb94d415305067808 */ /* 0x000fe40000000000 */
[----:B------:R-:W-:Y:S01]  /*0a60*/  FSEL R0, R0, 1, !P0 ;  /* 0x3f80000000007808 */ /* 0x000fe20004000000 */
[----:B------:R0:W1:Y:S01]  /*0a70*/  MUFU.RSQ R5, R4 ;  /* 0x0000000400057308 */ /* 0x0000620000001400 */
[----:B------:R-:W-:Y:S01]  /*0a80*/  ISETP.GT.U32.AND P0, PT, R7, 0x727fffff, PT ;  /* 0x727fffff0700780c */ /* 0x000fe20003f04070 */
[----:B------:R-:W-:-:S04]  /*0a90*/  FFMA R6, R3, R6, R8 ;  /* 0x0000000603067223 */ /* 0x000fc80000000008 */
[C---:B------:R-:W-:Y:S01]  /*0aa0*/  FFMA R6, R3.reuse, R6, R10 ;  /* 0x0000000603067223 */ /* 0x040fe2000000000a */
[----:B------:R-:W-:-:S04]  /*0ab0*/  FFMA R3, R3, R0, RZ ;  /* 0x0000000003037223 */ /* 0x000fc800000000ff */
[----:B------:R-:W-:-:S04]  /*0ac0*/  FFMA R3, R3, R6, R0 ;  /* 0x0000000603037223 */ /* 0x000fc80000000000 */
[----:B------:R-:W-:Y:S01]  /*0ad0*/  @P1 FADD R3, RZ, -R3 ;  /* 0x80000003ff031221 */ /* 0x000fe20000000000 */
[----:B0-----:R-:W-:Y:S06]  /*0ae0*/  @!P0 BRA `(.L_x_6) ;  /* 0x00000000000c8947 */ /* 0x001fec0003800000 */
[----:B------:R-:W-:-:S07]  /*0af0*/  MOV R9, 0xb10 ;  /* 0x00000b1000097802 */ /* 0x000fce0000000f00 */
[----:B-1----:R-:W-:Y:S05]  /*0b00*/  CALL.REL.NOINC `($__internal_0_$__cuda_sm20_sqrt_rn_f32_slowpath) ;  /* 0x00000000002c7944 */ /* 0x002fea0003c00000 */
[----:B------:R-:W-:Y:S05]  /*0b10*/  BRA `(.L_x_7) ;  /* 0x0000000000107947 */ /* 0x000fea0003800000 */
.L_x_6:
[----:B-1----:R-:W-:Y:S01]  /*0b20*/  FMUL.FTZ R7, R4, R5 ;  /* 0x0000000504077220 */ /* 0x002fe20000410000 */
[----:B------:R-:W-:-:S03]  /*0b30*/  FMUL.FTZ R5, R5, 0.5 ;  /* 0x3f00000005057820 */ /* 0x000fc60000410000 */
[----:B------:R-:W-:-:S04]  /*0b40*/  FFMA R0, -R7, R7, R4 ;  /* 0x0000000707007223 */ /* 0x000fc80000000104 */
[----:B------:R-:W-:-:S07]  /*0b50*/  FFMA R0, R0, R5, R7 ;  /* 0x0000000500007223 */ /* 0x000fce0000000007 */
.L_x_7:
[----:B------:R-:W-:Y:S05]  /*0b60*/  BSYNC.RECONVERGENT B0 ;  /* 0x0000000000007941 */ /* 0x000fea0003800200 */
.L_x_5:
[----:B------:R-:W0:Y:S01]  /*0b70*/  LDC.64 R4, c[0x0][0x380] ;  /* 0x0000e000ff047b82 */ /* 0x000e220000000a00 */
[----:B------:R-:W-:Y:S01]  /*0b80*/  FMUL R7, R3, R0 ;  /* 0x0000000003077220 */ /* 0x000fe20000400000 */
[----:B0-----:R-:W-:-:S05]  /*0b90*/  IMAD.WIDE.U32 R2, R2, 0x4, R4 ;  /* 0x0000000402027825 */ /* 0x001fca00078e0004 */
[----:B------:R-:W-:Y:S01]  /*0ba0*/  STG.E desc[UR6][R2.64], R7 ;  /* 0x0000000702007986 */ /* 0x000fe2000c101906 */
[----:B------:R-:W-:Y:S05]  /*0bb0*/  EXIT ;  /* 0x000000000000794d */ /* 0x000fea0003800000 */
        .weak           $__internal_0_$__cuda_sm20_sqrt_rn_f32_slowpath
        .type           $__internal_0_$__cuda_sm20_sqrt_rn_f32_slowpath,@function
        .size           $__internal_0_$__cuda_sm20_sqrt_rn_f32_slowpath,(.L_x_11 - $__internal_0_$__cuda_sm20_sqrt_rn_f32_slowpath)
$__internal_0_$__cuda_sm20_sqrt_rn_f32_slowpath:
[----:B------:R-:W-:-:S13]  /*0bc0*/  LOP3.LUT P0, RZ, R4, 0x7fffffff, RZ, 0xc0, !PT ;  /* 0x7fffffff04ff7812 */ /* 0x000fda000780c0ff */
[----:B------:R-:W-:Y:S05]  /*0bd0*/  @!P0 BRA `(.L_x_8) ;  /* 0x0000000000448947 */ /* 0x000fea0003800000 */
[----:B------:R-:W-:Y:S01]  /*0be0*/  FSETP.GEU.FTZ.AND P0, PT, R4, RZ, PT ;  /* 0x000000ff0400720b */ /* 0x000fe20003f1e000 */
[----:B------:R-:W-:-:S12]  /*0bf0*/  IMAD.MOV.U32 R0, RZ, RZ, R4 ;  /* 0x000000ffff007224 */ /* 0x000fd800078e0004 */
[----:B------:R-:W-:Y:S01]  /*0c00*/  @!P0 MOV R4, 0x7fffffff ;  /* 0x7fffffff00048802 */ /* 0x000fe20000000f00 */
[----:B------:R-:W-:Y:S06]  /*0c10*/  @!P0 BRA `(.L_x_8) ;  /* 0x0000000000348947 */ /* 0x000fec0003800000 */
[----:B------:R-:W-:-:S13]  /*0c20*/  FSETP.GTU.FTZ.AND P0, PT, |R0|, +INF , PT ;  /* 0x7f8000000000780b */ /* 0x000fda0003f1c200 */
[----:B------:R-:W-:Y:S01]  /*0c30*/  @P0 FADD.FTZ R4, R0, 1 ;  /* 0x3f80000000040421 */ /* 0x000fe20000010000 */
[----:B------:R-:W-:Y:S06]  /*0c40*/  @P0 BRA `(.L_x_8) ;  /* 0x0000000000280947 */ /* 0x000fec0003800000 */
[----:B------:R-:W-:-:S13]  /*0c50*/  FSETP.NEU.FTZ.AND P0, PT, |R0|, +INF , PT ;  /* 0x7f8000000000780b */ /* 0x000fda0003f1d200 */
[----:B------:R-:W-:-:S04]  /*0c60*/  @P0 FFMA R5, R0, 1.84467440737095516160e+19, RZ ;  /* 0x5f80000000050823 */ /* 0x000fc800000000ff */
[----:B------:R-:W0:Y:S02]  /*0c70*/  @P0 MUFU.RSQ R4, R5 ;  /* 0x0000000500040308 */ /* 0x000e240000001400 */
[----:B0-----:R-:W-:Y:S01]  /*0c80*/  @P0 FMUL.FTZ R6, R5, R4 ;  /* 0x0000000405060220 */ /* 0x001fe20000410000 */
[----:B------:R-:W-:Y:S01]  /*0c90*/  @P0 FMUL.FTZ R8, R4, 0.5 ;  /* 0x3f00000004080820 */ /* 0x000fe20000410000 */
[----:B------:R-:W-:Y:S02]  /*0ca0*/  @!P0 IMAD.MOV.U32 R4, RZ, RZ, R0 ;  /* 0x000000ffff048224 */ /* 0x000fe400078e0000 */
[----:B------:R-:W-:-:S04]  /*0cb0*/  @P0 FADD.FTZ R7, -R6, -RZ ;  /* 0x800000ff06070221 */ /* 0x000fc80000010100 */
[----:B------:R-:W-:-:S04]  /*0cc0*/  @P0 FFMA R7, R6, R7, R5 ;  /* 0x0000000706070223 */ /* 0x000fc80000000005 */
[----:B------:R-:W-:-:S04]  /*0cd0*/  @P0 FFMA R7, R7, R8, R6 ;  /* 0x0000000807070223 */ /* 0x000fc80000000006 */
[----:B------:R-:W-:-:S07]  /*0ce0*/  @P0 FMUL.FTZ R4, R7, 2.3283064365386962891e-10 ;  /* 0x2f80000007040820 */ /* 0x000fce0000410000 */
.L_x_8:
[----:B------:R-:W-:Y:S01]  /*0cf0*/  HFMA2 R5, -RZ, RZ, 0, 0 ;  /* 0x00000000ff057431 */ /* 0x000fe200000001ff */
[----:B------:R-:W-:Y:S01]  /*0d00*/  MOV R0, R4 ;  /* 0x0000000400007202 */ /* 0x000fe20000000f00 */
[----:B------:R-:W-:-:S04]  /*0d10*/  IMAD.MOV.U32 R4, RZ, RZ, R9 ;  /* 0x000000ffff047224 */ /* 0x000fc800078e0009 */
[----:B------:R-:W-:Y:S05]  /*0d20*/  RET.REL.NODEC R4 `(_Z12fillGaussianPfjjj) ;  /* 0xfffffff004b47950 */ /* 0x000fea0003c3ffff */
.L_x_9:
[----:B------:R-:W-:-:S00]  /*0d30*/  BRA `(.L_x_9) ;  /* 0xfffffffc00fc7947 */ /* 0x000fc0000383ffff */
[----:B------:R-:W-:-:S00]  /*0d40*/  NOP ;  /* 0x0000000000007918 */ /* 0x000fc00000000000 */
        /* <DEDUP_REMOVED lines=11> */
.L_x_11:


//--------------------- .text._Z12_fillUniformPfjjj --------------------------
	.section	.text._Z12_fillUniformPfjjj,"ax",@progbits
	.align	128
        .global         _Z12_fillUniformPfjjj
        .type           _Z12_fillUniformPfjjj,@function
        .size           _Z12_fillUniformPfjjj,(.L_x_13 - _Z12_fillUniformPfjjj)
        .other          _Z12_fillUniformPfjjj,@"STO_CUDA_ENTRY STV_DEFAULT"
_Z12_fillUniformPfjjj:
.text._Z12_fillUniformPfjjj:
        /* <DEDUP_REMOVED lines=9> */
[----:B------:R-:W1:Y:S01]  /*0090*/  LDC.64 R2, c[0x0][0x380] ;  /* 0x0000e000ff027b82 */ /* 0x000e620000000a00 */
[----:B------:R-:W2:Y:S01]  /*00a0*/  LDCU UR5, c[0x0][0x390] ;  /* 0x00007200ff0577ac */ /* 0x000ea20008000800 */
[----:B0-----:R-:W-:-:S05]  /*00b0*/  LOP3.LUT R0, R5, UR4, RZ, 0x3c, !PT ;  /* 0x0000000405007c12 */ /* 0x001fca000f8e3cff */
[----:B------:R-:W-:Y:S02]  /*00c0*/  IMAD R0, R0, 0x4ba1bb47, RZ ;  /* 0x4ba1bb4700007824 */ /* 0x000fe400078e02ff */
[----:B-1----:R-:W-:-:S03]  /*00d0*/  IMAD.WIDE.U32 R2, R5, 0x4, R2 ;  /* 0x0000000405027825 */ /* 0x002fc600078e0002 */
[----:B------:R-:W-:-:S04]  /*00e0*/  LOP3.LUT R0, R0, R5, RZ, 0x3c, !PT ;  /* 0x0000000500007212 */ /* 0x000fc800078e3cff */
[----:B--2---:R-:W-:Y:S01]  /*00f0*/  LOP3.LUT R4, R0, UR5, RZ, 0x3c, !PT ;  /* 0x0000000500047c12 */ /* 0x004fe2000f8e3cff */
[----:B------:R-:W0:Y:S04]  /*0100*/  LDCU.64 UR4, c[0x0][0x358] ;  /* 0x00006b00ff0477ac */ /* 0x000e280008000a00 */
[----:B------:R-:W-:-:S05]  /*0110*/  IMAD R7, R4, -0x48143487, RZ ;  /* 0xb7ebcb7904077824 */ /* 0x000fca00078e02ff */
[----:B------:R-:W-:-:S05]  /*0120*/  LOP3.LUT R7, R7, R0, RZ, 0x3c, !PT ;  /* 0x0000000007077212 */ /* 0x000fca00078e3cff */
[----:B------:R-:W-:-:S05]  /*0130*/  IMAD.SHL.U32 R0, R7, 0x20, RZ ;  /* 0x0000002007007824 */ /* 0x000fca00078e00ff */
[----:B------:R-:W-:-:S04]  /*0140*/  LOP3.LUT R0, R0, R7, RZ, 0x3c, !PT ;  /* 0x0000000700007212 */ /* 0x000fc800078e3cff */
[----:B------:R-:W-:-:S05]  /*0150*/  I2FP.F32.S32 R0, R0 ;  /* 0x0000000000007245 */ /* 0x000fca0000201400 */
[----:B------:R-:W-:-:S05]  /*0160*/  FMUL R5, R0, 4.6566128730773925781e-10 ;  /* 0x3000000000057820 */ /* 0x000fca0000400000 */
[----:B0-----:R-:W-:Y:S01]  /*0170*/  STG.E desc[UR4][R2.64], R5 ;  /* 0x0000000502007986 */ /* 0x001fe2000c101904 */
[----:B------:R-:W-:Y:S05]  /*0180*/  EXIT ;  /* 0x000000000000794d */ /* 0x000fea0003800000 */
.L_x_10:
        /* <DEDUP_REMOVED lines=15> */
.L_x_13:


//--------------------- .nv.global.init           --------------------------
	.section	.nv.global.init,"aw",@progbits
	.align	4
.nv.global.init:
	.type		__cudart_i2opi_f,@object
	.size		__cudart_i2opi_f,(.L_0 - __cudart_i2opi_f)
__cudart_i2opi_f:
        /*0000*/ 	.byte	0x41, 0x90, 0x43, 0x3c, 0x99, 0x95, 0x62, 0xdb, 0xc0, 0xdd, 0x34, 0xf5, 0xd1, 0x57, 0x27, 0xfc
        /*0010*/ 	.byte	0x29, 0x15, 0x44, 0x4e, 0x6e, 0x83, 0xf9, 0xa2
.L_0:


//--------------------- .nv.shared.reserved.0     --------------------------
	.section	.nv.shared.reserved.0,"aw",@nobits
	.weak		__nv_reservedSMEM_offset_0_alias
	.size		__nv_reservedSMEM_offset_0_alias, 0, 64
	.other		__nv_reservedSMEM_offset_0_alias,@"STO_CUDA_RESERVED_SHARED STV_DEFAULT"
__nv_reservedSMEM_offset_0_alias:
	.zero		0
	.zero		64


//--------------------- .nv.constant0._Z12fillGaussianPfjjj --------------------------
	.section	.nv.constant0._Z12fillGaussianPfjjj,"a",@progbits
	.sectionflags	@""
	.align	4
.nv.constant0._Z12fillGaussianPfjjj:
	.zero		916


//--------------------- .nv.constant0._Z12_fillUniformPfjjj --------------------------
	.section	.nv.constant0._Z12_fillUniformPfjjj,"a",@progbits
	.sectionflags	@""
	.align	4
.nv.constant0._Z12_fillUniformPfjjj:
	.zero		916


//--------------------- SYMBOLS --------------------------

	.type		.nv.reservedSmem.offset0,@object
	.size		.nv.reservedSmem.offset0,0x4
